	.headerflags	@"EF_CUDA_TEXMODE_UNIFIED EF_CUDA_64BIT_ADDRESS EF_CUDA_ACCELERATORS EF_CUDA_SM90 EF_CUDA_VIRTUAL_SM(EF_CUDA_SM90)"
	.elftype	@"ET_EXEC"


//--------------------- .nv.info                  --------------------------
	.section	.nv.info,"",@"SHT_CUDA_INFO"
	.align	4


	//----- nvinfo : EIATTR_REGCOUNT
	.align		4
        /*0000*/ 	.byte	0x04, 0x2f
        /*0002*/ 	.short	(.L_3 - .L_2)
	.align		4
.L_2:
        /*0004*/ 	.word	index@(triton_poi_fused__native_batch_norm_legit_no_training_relu_19)
        /*0008*/ 	.word	0x00000012


	//----- nvinfo : EIATTR_MIN_STACK_SIZE
	.align		4
.L_3:
        /*000c*/ 	.byte	0x04, 0x12
        /*000e*/ 	.short	(.L_5 - .L_4)
	.align		4
.L_4:
        /*0010*/ 	.word	index@(triton_poi_fused__native_batch_norm_legit_no_training_relu_19)
        /*0014*/ 	.word	0x00000000


	//----- nvinfo : EIATTR_FRAME_SIZE
	.align		4
.L_5:
        /*0018*/ 	.byte	0x04, 0x11
        /*001a*/ 	.short	(.L_7 - .L_6)
	.align		4
.L_6:
        /*001c*/ 	.word	index@(triton_poi_fused__native_batch_norm_legit_no_training_relu_19)
        /*0020*/ 	.word	0x00000000


	//----- nvinfo : EIATTR_MIN_STACK_SIZE
	.align		4
.L_7:
        /*0024*/ 	.byte	0x04, 0x12
        /*0026*/ 	.short	(.L_9 - .L_8)
	.align		4
.L_8:
        /*0028*/ 	.word	index@(triton_poi_fused__native_batch_norm_legit_no_training_relu_19)
        /*002c*/ 	.word	0x00000000
.L_9:


//--------------------- .nv.info.triton_poi_fused__native_batch_norm_legit_no_training_relu_19 --------------------------
	.section	.nv.info.triton_poi_fused__native_batch_norm_legit_no_training_relu_19,"",@"SHT_CUDA_INFO"
	.sectionflags	@""
	.align	4


	//----- nvinfo : EIATTR_CUDA_API_VERSION
	.align		4
        /*0000*/ 	.byte	0x04, 0x37
        /*0002*/ 	.short	(.L_11 - .L_10)
.L_10:
        /*0004*/ 	.word	0x0000007c


	//----- nvinfo : EIATTR_KPARAM_INFO
	.align		4
.L_11:
        /*0008*/ 	.byte	0x04, 0x17
        /*000a*/ 	.short	(.L_13 - .L_12)
.L_12:
        /*000c*/ 	.word	0x00000000
        /*0010*/ 	.short	0x0006
        /*0012*/ 	.short	0x0030
        /*0014*/ 	.byte	0x00, 0xf0, 0x11, 0x00


	//----- nvinfo : EIATTR_KPARAM_INFO
	.align		4
.L_13:
        /*0018*/ 	.byte	0x04, 0x17
        /*001a*/ 	.short	(.L_15 - .L_14)
.L_14:
        /*001c*/ 	.word	0x00000000
        /*0020*/ 	.short	0x0005
        /*0022*/ 	.short	0x0028
        /*0024*/ 	.byte	0x00, 0xf4, 0x21, 0x00


	//----- nvinfo : EIATTR_KPARAM_INFO
	.align		4
.L_15:
        /*0028*/ 	.byte	0x04, 0x17
        /*002a*/ 	.short	(.L_17 - .L_16)
.L_16:
        /*002c*/ 	.word	0x00000000
        /*0030*/ 	.short	0x0004
        /*0032*/ 	.short	0x0020
        /*0034*/ 	.byte	0x00, 0xf4, 0x21, 0x00


	//----- nvinfo : EIATTR_KPARAM_INFO
	.align		4
.L_17:
        /*0038*/ 	.byte	0x04, 0x17
        /*003a*/ 	.short	(.L_19 - .L_18)
.L_18:
        /*003c*/ 	.word	0x00000000
        /*0040*/ 	.short	0x0003
        /*0042*/ 	.short	0x0018
        /*0044*/ 	.byte	0x00, 0xf4, 0x21, 0x00


	//----- nvinfo : EIATTR_KPARAM_INFO
	.align		4
.L_19:
        /*0048*/ 	.byte	0x04, 0x17
        /*004a*/ 	.short	(.L_21 - .L_20)
.L_20:
        /*004c*/ 	.word	0x00000000
        /*0050*/ 	.short	0x0002
        /*0052*/ 	.short	0x0010
        /*0054*/ 	.byte	0x00, 0xf4, 0x21, 0x00


	//----- nvinfo : EIATTR_KPARAM_INFO
	.align		4
.L_21:
        /*0058*/ 	.byte	0x04, 0x17
        /*005a*/ 	.short	(.L_23 - .L_22)
.L_22:
        /*005c*/ 	.word	0x00000000
        /*0060*/ 	.short	0x0001
        /*0062*/ 	.short	0x0008
        /*0064*/ 	.byte	0x00, 0xf4, 0x21, 0x00


	//----- nvinfo : EIATTR_KPARAM_INFO
	.align		4
.L_23:
        /*0068*/ 	.byte	0x04, 0x17
        /*006a*/ 	.short	(.L_25 - .L_24)
.L_24:
        /*006c*/ 	.word	0x00000000
        /*0070*/ 	.short	0x0000
        /*0072*/ 	.short	0x0000
        /*0074*/ 	.byte	0x00, 0xf4, 0x21, 0x00


	//----- nvinfo : EIATTR_SPARSE_MMA_MASK
	.align		4
.L_25:
        /*0078*/ 	.byte	0x03, 0x50
        /*007a*/ 	.short	0x0000


	//----- nvinfo : EIATTR_MAXREG_COUNT
	.align		4
        /*007c*/ 	.byte	0x03, 0x1b
        /*007e*/ 	.short	0x00ff


	//----- nvinfo : EIATTR_EXIT_INSTR_OFFSETS
	.align		4
        /*0080*/ 	.byte	0x04, 0x1c
        /*0082*/ 	.short	(.L_27 - .L_26)


	//   ....[0]....
.L_26:
        /*0084*/ 	.word	0x000003d0


	//----- nvinfo : EIATTR_REQNTID
	.align		4
.L_27:
        /*0088*/ 	.byte	0x04, 0x10
        /*008a*/ 	.short	(.L_29 - .L_28)
.L_28:
        /*008c*/ 	.word	0x00000100
        /*0090*/ 	.word	0x00000001
        /*0094*/ 	.word	0x00000001


	//----- nvinfo : EIATTR_CBANK_PARAM_SIZE
	.align		4
.L_29:
        /*0098*/ 	.byte	0x03, 0x19
        /*009a*/ 	.short	0x0034


	//----- nvinfo : EIATTR_PARAM_CBANK
	.align		4
        /*009c*/ 	.byte	0x04, 0x0a
        /*009e*/ 	.short	(.L_31 - .L_30)
	.align		4
.L_30:
        /*00a0*/ 	.word	index@(.nv.constant0.triton_poi_fused__native_batch_norm_legit_no_training_relu_19)
        /*00a4*/ 	.short	0x0210
        /*00a6*/ 	.short	0x0034


	//----- nvinfo : EIATTR_SW_WAR
	.align		4
.L_31:
        /*00a8*/ 	.byte	0x04, 0x36
        /*00aa*/ 	.short	(.L_33 - .L_32)
.L_32:
        /*00ac*/ 	.word	0x00000008
.L_33:


//--------------------- .nv.callgraph             --------------------------
	.section	.nv.callgraph,"",@"SHT_CUDA_CALLGRAPH"
	.align	4
	.sectionentsize	8
	.align		4
        /*0000*/ 	.word	0x00000000
	.align		4
        /*0004*/ 	.word	0xffffffff
	.align		4
        /*0008*/ 	.word	0x00000000
	.align		4
        /*000c*/ 	.word	0xfffffffe
	.align		4
        /*0010*/ 	.word	0x00000000
	.align		4
        /*0014*/ 	.word	0xfffffffd
	.align		4
        /*0018*/ 	.word	0x00000000
	.align		4
        /*001c*/ 	.word	0xfffffffc


//--------------------- .nv.constant4             --------------------------
	.section	.nv.constant4,"a",@progbits
	.align	8
	.align		8
.nv.constant4:
        /*0000*/ 	.dword	_$_str
	.align		8
        /*0008*/ 	.dword	_$_str_$_2


//--------------------- .text.triton_poi_fused__native_batch_norm_legit_no_training_relu_19 --------------------------
	.section	.text.triton_poi_fused__native_batch_norm_legit_no_training_relu_19,"ax",@progbits
	.align	128
        .global         triton_poi_fused__native_batch_norm_legit_no_training_relu_19
        .type           triton_poi_fused__native_batch_norm_legit_no_training_relu_19,@function
        .size           triton_poi_fused__native_batch_norm_legit_no_training_relu_19,(.L_x_1 - triton_poi_fused__native_batch_norm_legit_no_training_relu_19)
        .other          triton_poi_fused__native_batch_norm_legit_no_training_relu_19,@"STO_CUDA_ENTRY STV_DEFAULT"
triton_poi_fused__native_batch_norm_legit_no_training_relu_19:
.text.triton_poi_fused__native_batch_norm_legit_no_training_relu_19:
[----:B------:R-:W-:Y:S01]  /*0000*/  LDC R1, c[0x0][0x28] ;  /* 0x00000a00ff017b82 */ /* 0x000fe20000000800 */
[----:B------:R-:W1:Y:S07]  /*0010*/  S2R R0, SR_TID.X ;  /* 0x0000000000007919 */ /* 0x000e6e0000002100 */
[----:B------:R-:W2:Y:S01]  /*0020*/  LDC.64 R2, c[0x0][0x220] ;  /* 0x00008800ff027b82 */ /* 0x000ea20000000a00 */
[----:B------:R-:W-:Y:S01]  /*0030*/  ULDC.64 UR4, c[0x0][0x208] ;  /* 0x0000820000047ab9 */ /* 0x000fe20000000a00 */
[----:B------:R-:W3:Y:S06]  /*0040*/  S2R R7, SR_CTAID.X ;  /* 0x0000000000077919 */ /* 0x000eec0000002500 */
[----:B------:R-:W4:Y:S08]  /*0050*/  LDC.64 R8, c[0x0][0x228] ;  /* 0x00008a00ff087b82 */ /* 0x000f300000000a00 */
[----:B------:R-:W5:Y:S01]  /*0060*/  LDC.64 R10, c[0x0][0x230] ;  /* 0x00008c00ff0a7b82 */ /* 0x000f620000000a00 */
[----:B-1----:R-:W-:-:S02]  /*0070*/  SHF.L.U32 R0, R0, 0x1, RZ ;  /* 0x0000000100007819 */ /* 0x002fc400000006ff */
[----:B---3--:R-:W-:Y:S02]  /*0080*/  SHF.R.S32.HI R5, RZ, 0x16, R7 ;  /* 0x00000016ff057819 */ /* 0x008fe40000011407 */
[----:B------:R-:W-:Y:S02]  /*0090*/  LOP3.LUT R0, R0, 0x1fe, RZ, 0xc0, !PT ;  /* 0x000001fe00007812 */ /* 0x000fe400078ec0ff */
[----:B------:R-:W-:Y:S02]  /*00a0*/  SGXT R5, R5, 0x1 ;  /* 0x000000010505781a */ /* 0x000fe40000000200 */
[----:B------:R-:W-:Y:S02]  /*00b0*/  LEA R0, R7, R0, 0x9 ;  /* 0x0000000007007211 */ /* 0x000fe400078e48ff */
[----:B------:R-:W1:Y:S02]  /*00c0*/  LDC.64 R6, c[0x0][0x218] ;  /* 0x00008600ff067b82 */ /* 0x000e640000000a00 */
[----:B------:R-:W-:-:S04]  /*00d0*/  LEA.HI R5, R5, R0, RZ, 0x9 ;  /* 0x0000000005057211 */ /* 0x000fc800078f48ff */
[----:B------:R-:W-:-:S04]  /*00e0*/  LOP3.LUT R5, R5, 0xfffffe00, RZ, 0xc0, !PT ;  /* 0xfffffe0005057812 */ /* 0x000fc800078ec0ff */
[----:B------:R-:W-:Y:S02]  /*00f0*/  IADD3 R13, R0, -R5, RZ ;  /* 0x80000005000d7210 */ /* 0x000fe40007ffe0ff */
[----:B------:R-:W3:Y:S03]  /*0100*/  LDC.64 R4, c[0x0][0x210] ;  /* 0x00008400ff047b82 */ /* 0x000ee60000000a00 */
[----:B--2---:R-:W-:-:S06]  /*0110*/  IMAD.WIDE R2, R13, 0x4, R2 ;  /* 0x000000040d027825 */ /* 0x004fcc00078e0202 */
[----:B------:R-:W2:Y:S01]  /*0120*/  LDG.E.EL.64 R2, desc[UR4][R2.64] ;  /* 0x0000000402027981 */ /* 0x000ea2000c2e1b00 */
[----:B-1----:R-:W-:-:S04]  /*0130*/  IMAD.WIDE R6, R13, 0x4, R6 ;  /* 0x000000040d067825 */ /* 0x002fc800078e0206 */
[C---:B----4-:R-:W-:Y:S02]  /*0140*/  IMAD.WIDE R8, R13.reuse, 0x4, R8 ;  /* 0x000000040d087825 */ /* 0x050fe400078e0208 */
[----:B------:R-:W4:Y:S02]  /*0150*/  LDG.E.EL.64 R6, desc[UR4][R6.64] ;  /* 0x0000000406067981 */ /* 0x000f24000c2e1b00 */
[----:B-----5:R-:W-:Y:S02]  /*0160*/  IMAD.WIDE R10, R13, 0x4, R10 ;  /* 0x000000040d0a7825 */ /* 0x020fe400078e020a */
[----:B------:R-:W5:Y:S02]  /*0170*/  LDG.E.EL.64 R8, desc[UR4][R8.64] ;  /* 0x0000000408087981 */ /* 0x000f64000c2e1b00 */
[----:B---3--:R-:W-:Y:S02]  /*0180*/  IMAD.WIDE R4, R0, 0x4, R4 ;  /* 0x0000000400047825 */ /* 0x008fe400078e0204 */
[----:B------:R-:W5:Y:S04]  /*0190*/  LDG.E.EL.64 R10, desc[UR4][R10.64] ;  /* 0x000000040a0a7981 */ /* 0x000f68000c2e1b00 */
[----:B------:R-:W4:Y:S01]  /*01a0*/  LDG.E.64 R4, desc[UR4][R4.64] ;  /* 0x0000000404047981 */ /* 0x000f22000c1e1b00 */
[----:B------:R-:W-:Y:S01]  /*01b0*/  HFMA2.MMA R14, -RZ, RZ, 1.625, 0 ;  /* 0x3e800000ff0e7435 */ /* 0x000fe200000001ff */
[----:B--2---:R-:W-:Y:S01]  /*01c0*/  FADD R2, R2, 9.9999997473787516356e-06 ;  /* 0x3727c5ac02027421 */ /* 0x004fe20000000000 */
[----:B------:R-:W-:-:S03]  /*01d0*/  FADD R3, R3, 9.9999997473787516356e-06 ;  /* 0x3727c5ac03037421 */ /* 0x000fc60000000000 */
[----:B------:R-:W1:Y:S08]  /*01e0*/  MUFU.SQRT R12, R2 ;  /* 0x00000002000c7308 */ /* 0x000e700000002000 */
[----:B------:R2:W3:Y:S01]  /*01f0*/  MUFU.SQRT R13, R3 ;  /* 0x00000003000d7308 */ /* 0x0004e20000002000 */
[C---:B-1----:R-:W-:Y:S02]  /*0200*/  FSETP.GT.AND P0, PT, R12.reuse, 8.50705917302346158658e+37, PT ;  /* 0x7e8000000c00780b */ /* 0x042fe40003f04000 */
[----:B------:R-:W-:Y:S01]  /*0210*/  FSETP.GEU.AND P2, PT, R12, 1.175494350822287508e-38, PT ;  /* 0x008000000c00780b */ /* 0x000fe20003f4e000 */
[----:B--2---:R-:W1:Y:S01]  /*0220*/  LDC.64 R2, c[0x0][0x238] ;  /* 0x00008e00ff027b82 */ /* 0x004e620000000a00 */
[----:B---3--:R-:W-:-:S02]  /*0230*/  FSETP.GT.AND P1, PT, R13, 8.50705917302346158658e+37, PT ;  /* 0x7e8000000d00780b */ /* 0x008fc40003f24000 */
[----:B------:R-:W-:-:S07]  /*0240*/  FSETP.GEU.AND P3, PT, R13, 1.175494350822287508e-38, PT ;  /* 0x008000000d00780b */ /* 0x000fce0003f6e000 */
[----:B------:R-:W-:-:S04]  /*0250*/  @P0 FMUL R12, R12, 0.25 ;  /* 0x3e8000000c0c0820 */ /* 0x000fc80000400000 */
[----:B------:R-:W-:Y:S01]  /*0260*/  @!P2 FMUL R12, R12, 16777216 ;  /* 0x4b8000000c0ca820 */ /* 0x000fe20000400000 */
[----:B------:R-:W-:-:S04]  /*0270*/  @P1 FMUL R13, R13, 0.25 ;  /* 0x3e8000000d0d1820 */ /* 0x000fc80000400000 */
[----:B------:R-:W-:Y:S01]  /*0280*/  @!P3 FMUL R13, R13, 16777216 ;  /* 0x4b8000000d0db820 */ /* 0x000fe20000400000 */
[----:B------:R-:W2:Y:S01]  /*0290*/  MUFU.RCP R12, R12 ;  /* 0x0000000c000c7308 */ /* 0x000ea20000001000 */
[----:B------:R-:W-:-:S07]  /*02a0*/  FSEL R15, R14, 1, P0 ;  /* 0x3f8000000e0f7808 */ /* 0x000fce0000000000 */
[----:B------:R-:W3:Y:S01]  /*02b0*/  MUFU.RCP R13, R13 ;  /* 0x0000000d000d7308 */ /* 0x000ee20000001000 */
[----:B------:R-:W-:Y:S01]  /*02c0*/  FSEL R14, R14, 1, P1 ;  /* 0x3f8000000e0e7808 */ /* 0x000fe20000800000 */
[----:B------:R-:W-:-:S04]  /*02d0*/  @!P2 FMUL R15, R15, 16777216 ;  /* 0x4b8000000f0fa820 */ /* 0x000fc80000400000 */
[----:B------:R-:W-:Y:S01]  /*02e0*/  @!P3 FMUL R14, R14, 16777216 ;  /* 0x4b8000000e0eb820 */ /* 0x000fe20000400000 */
[----:B----4-:R-:W-:Y:S01]  /*02f0*/  FADD R5, R5, -R7 ;  /* 0x8000000705057221 */ /* 0x010fe20000000000 */
[----:B------:R-:W-:Y:S01]  /*0300*/  FADD R4, R4, -R6 ;  /* 0x8000000604047221 */ /* 0x000fe20000000000 */
[----:B--2---:R-:W-:Y:S01]  /*0310*/  FMUL R15, R12, R15 ;  /* 0x0000000f0c0f7220 */ /* 0x004fe20000400000 */
[----:B---3--:R-:W-:-:S03]  /*0320*/  FMUL R14, R13, R14 ;  /* 0x0000000e0d0e7220 */ /* 0x008fc60000400000 */
[----:B------:R-:W-:Y:S01]  /*0330*/  FMUL R15, R4, R15 ;  /* 0x0000000f040f7220 */ /* 0x000fe20000400000 */
[----:B------:R-:W-:-:S03]  /*0340*/  FMUL R14, R5, R14 ;  /* 0x0000000e050e7220 */ /* 0x000fc60000400000 */
[----:B-----5:R-:W-:Y:S01]  /*0350*/  FFMA R8, R8, R15, R10 ;  /* 0x0000000f08087223 */ /* 0x020fe2000000000a */
[----:B------:R-:W-:-:S04]  /*0360*/  FFMA R9, R9, R14, R11 ;  /* 0x0000000e09097223 */ /* 0x000fc8000000000b */
[----:B------:R-:W-:Y:S02]  /*0370*/  FSETP.GEU.AND P0, PT, R8, RZ, PT ;  /* 0x000000ff0800720b */ /* 0x000fe40003f0e000 */
[C---:B------:R-:W-:Y:S01]  /*0380*/  FSETP.GEU.AND P1, PT, R9.reuse, RZ, PT ;  /* 0x000000ff0900720b */ /* 0x040fe20003f2e000 */
[----:B-1----:R-:W-:Y:S01]  /*0390*/  IMAD.WIDE R2, R0, 0x4, R2 ;  /* 0x0000000400027825 */ /* 0x002fe200078e0202 */
[----:B------:R-:W-:Y:S02]  /*03a0*/  FSEL R8, R8, RZ, P0 ;  /* 0x000000ff08087208 */ /* 0x000fe40000000000 */
[----:B------:R-:W-:-:S05]  /*03b0*/  FSEL R9, R9, RZ, P1 ;  /* 0x000000ff09097208 */ /* 0x000fca0000800000 */
[----:B------:R-:W-:Y:S01]  /*03c0*/  STG.E.64 desc[UR4][R2.64], R8 ;  /* 0x0000000802007986 */ /* 0x000fe2000c101b04 */
[----:B------:R-:W-:Y:S05]  /*03d0*/  EXIT ;  /* 0x000000000000794d */ /* 0x000fea0003800000 */
.L_x_0:
[----:B------:R-:W-:-:S00]  /*03e0*/  BRA `(.L_x_0) ;  /* 0xfffffffc00fc7947 */ /* 0x000fc0000383ffff */
[----:B------:R-:W-:-:S00]  /*03f0*/  NOP ;  /* 0x0000000000007918 */ /* 0x000fc00000000000 */
        /* <DEDUP_REMOVED lines=8> */
.L_x_1:


//--------------------- .nv.global.init           --------------------------
	.section	.nv.global.init,"aw",@progbits
.nv.global.init:
	.type		_$_str,@object
	.size		_$_str,(_$_str_$_2 - _$_str)
_$_str:
        /*0000*/ 	.byte	0x5f, 0x5f, 0x43, 0x55, 0x44, 0x41, 0x5f, 0x46, 0x54, 0x5a, 0x00
	.type		_$_str_$_2,@object
	.size		_$_str_$_2,(.L_1 - _$_str_$_2)
_$_str_$_2:
        /*000b*/ 	.byte	0x5f, 0x5f, 0x43, 0x55, 0x44, 0x41, 0x5f, 0x50, 0x52, 0x45, 0x43, 0x5f, 0x53, 0x51, 0x52, 0x54
        /*001b*/ 	.byte	0x00
.L_1:


//--------------------- .nv.constant0.triton_poi_fused__native_batch_norm_legit_no_training_relu_19 --------------------------
	.section	.nv.constant0.triton_poi_fused__native_batch_norm_legit_no_training_relu_19,"a",@progbits
	.sectionflags	@""
	.align	4
.nv.constant0.triton_poi_fused__native_batch_norm_legit_no_training_relu_19:
	.zero		580
